	.headerflags	@"EF_CUDA_TEXMODE_UNIFIED EF_CUDA_64BIT_ADDRESS EF_CUDA_ACCELERATORS EF_CUDA_SM90 EF_CUDA_VIRTUAL_SM(EF_CUDA_SM90)"
	.elftype	@"ET_EXEC"


//--------------------- .nv.info                  --------------------------
	.section	.nv.info,"",@"SHT_CUDA_INFO"
	.align	4


	//----- nvinfo : EIATTR_REGCOUNT
	.align		4
        /*0000*/ 	.byte	0x04, 0x2f
        /*0002*/ 	.short	(.L_3 - .L_2)
	.align		4
.L_2:
        /*0004*/ 	.word	index@(triton_poi_fused__native_batch_norm_legit_no_training_relu_14)
        /*0008*/ 	.word	0x00000018


	//----- nvinfo : EIATTR_MIN_STACK_SIZE
	.align		4
.L_3:
        /*000c*/ 	.byte	0x04, 0x12
        /*000e*/ 	.short	(.L_5 - .L_4)
	.align		4
.L_4:
        /*0010*/ 	.word	index@(triton_poi_fused__native_batch_norm_legit_no_training_relu_14)
        /*0014*/ 	.word	0x00000000


	//----- nvinfo : EIATTR_FRAME_SIZE
	.align		4
.L_5:
        /*0018*/ 	.byte	0x04, 0x11
        /*001a*/ 	.short	(.L_7 - .L_6)
	.align		4
.L_6:
        /*001c*/ 	.word	index@(triton_poi_fused__native_batch_norm_legit_no_training_relu_14)
        /*0020*/ 	.word	0x00000000


	//----- nvinfo : EIATTR_MIN_STACK_SIZE
	.align		4
.L_7:
        /*0024*/ 	.byte	0x04, 0x12
        /*0026*/ 	.short	(.L_9 - .L_8)
	.align		4
.L_8:
        /*0028*/ 	.word	index@(triton_poi_fused__native_batch_norm_legit_no_training_relu_14)
        /*002c*/ 	.word	0x00000000
.L_9:


//--------------------- .nv.info.triton_poi_fused__native_batch_norm_legit_no_training_relu_14 --------------------------
	.section	.nv.info.triton_poi_fused__native_batch_norm_legit_no_training_relu_14,"",@"SHT_CUDA_INFO"
	.sectionflags	@""
	.align	4


	//----- nvinfo : EIATTR_CUDA_API_VERSION
	.align		4
        /*0000*/ 	.byte	0x04, 0x37
        /*0002*/ 	.short	(.L_11 - .L_10)
.L_10:
        /*0004*/ 	.word	0x0000007c


	//----- nvinfo : EIATTR_KPARAM_INFO
	.align		4
.L_11:
        /*0008*/ 	.byte	0x04, 0x17
        /*000a*/ 	.short	(.L_13 - .L_12)
.L_12:
        /*000c*/ 	.word	0x00000000
        /*0010*/ 	.short	0x0006
        /*0012*/ 	.short	0x0030
        /*0014*/ 	.byte	0x00, 0xf0, 0x11, 0x00


	//----- nvinfo : EIATTR_KPARAM_INFO
	.align		4
.L_13:
        /*0018*/ 	.byte	0x04, 0x17
        /*001a*/ 	.short	(.L_15 - .L_14)
.L_14:
        /*001c*/ 	.word	0x00000000
        /*0020*/ 	.short	0x0005
        /*0022*/ 	.short	0x0028
        /*0024*/ 	.byte	0x00, 0xf4, 0x21, 0x00


	//----- nvinfo : EIATTR_KPARAM_INFO
	.align		4
.L_15:
        /*0028*/ 	.byte	0x04, 0x17
        /*002a*/ 	.short	(.L_17 - .L_16)
.L_16:
        /*002c*/ 	.word	0x00000000
        /*0030*/ 	.short	0x0004
        /*0032*/ 	.short	0x0020
        /*0034*/ 	.byte	0x00, 0xf4, 0x21, 0x00


	//----- nvinfo : EIATTR_KPARAM_INFO
	.align		4
.L_17:
        /*0038*/ 	.byte	0x04, 0x17
        /*003a*/ 	.short	(.L_19 - .L_18)
.L_18:
        /*003c*/ 	.word	0x00000000
        /*0040*/ 	.short	0x0003
        /*0042*/ 	.short	0x0018
        /*0044*/ 	.byte	0x00, 0xf4, 0x21, 0x00


	//----- nvinfo : EIATTR_KPARAM_INFO
	.align		4
.L_19:
        /*0048*/ 	.byte	0x04, 0x17
        /*004a*/ 	.short	(.L_21 - .L_20)
.L_20:
        /*004c*/ 	.word	0x00000000
        /*0050*/ 	.short	0x0002
        /*0052*/ 	.short	0x0010
        /*0054*/ 	.byte	0x00, 0xf4, 0x21, 0x00


	//----- nvinfo : EIATTR_KPARAM_INFO
	.align		4
.L_21:
        /*0058*/ 	.byte	0x04, 0x17
        /*005a*/ 	.short	(.L_23 - .L_22)
.L_22:
        /*005c*/ 	.word	0x00000000
        /*0060*/ 	.short	0x0001
        /*0062*/ 	.short	0x0008
        /*0064*/ 	.byte	0x00, 0xf4, 0x21, 0x00


	//----- nvinfo : EIATTR_KPARAM_INFO
	.align		4
.L_23:
        /*0068*/ 	.byte	0x04, 0x17
        /*006a*/ 	.short	(.L_25 - .L_24)
.L_24:
        /*006c*/ 	.word	0x00000000
        /*0070*/ 	.short	0x0000
        /*0072*/ 	.short	0x0000
        /*0074*/ 	.byte	0x00, 0xf4, 0x21, 0x00


	//----- nvinfo : EIATTR_SPARSE_MMA_MASK
	.align		4
.L_25:
        /*0078*/ 	.byte	0x03, 0x50
        /*007a*/ 	.short	0x0000


	//----- nvinfo : EIATTR_MAXREG_COUNT
	.align		4
        /*007c*/ 	.byte	0x03, 0x1b
        /*007e*/ 	.short	0x00ff


	//----- nvinfo : EIATTR_EXIT_INSTR_OFFSETS
	.align		4
        /*0080*/ 	.byte	0x04, 0x1c
        /*0082*/ 	.short	(.L_27 - .L_26)


	//   ....[0]....
.L_26:
        /*0084*/ 	.word	0x00000420


	//   ....[1]....
        /*0088*/ 	.word	0x00000440


	//----- nvinfo : EIATTR_REQNTID
	.align		4
.L_27:
        /*008c*/ 	.byte	0x04, 0x10
        /*008e*/ 	.short	(.L_29 - .L_28)
.L_28:
        /*0090*/ 	.word	0x00000080
        /*0094*/ 	.word	0x00000001
        /*0098*/ 	.word	0x00000001


	//----- nvinfo : EIATTR_CBANK_PARAM_SIZE
	.align		4
.L_29:
        /*009c*/ 	.byte	0x03, 0x19
        /*009e*/ 	.short	0x0034


	//----- nvinfo : EIATTR_PARAM_CBANK
	.align		4
        /*00a0*/ 	.byte	0x04, 0x0a
        /*00a2*/ 	.short	(.L_31 - .L_30)
	.align		4
.L_30:
        /*00a4*/ 	.word	index@(.nv.constant0.triton_poi_fused__native_batch_norm_legit_no_training_relu_14)
        /*00a8*/ 	.short	0x0210
        /*00aa*/ 	.short	0x0034


	//----- nvinfo : EIATTR_SW_WAR
	.align		4
.L_31:
        /*00ac*/ 	.byte	0x04, 0x36
        /*00ae*/ 	.short	(.L_33 - .L_32)
.L_32:
        /*00b0*/ 	.word	0x00000008
.L_33:


//--------------------- .nv.callgraph             --------------------------
	.section	.nv.callgraph,"",@"SHT_CUDA_CALLGRAPH"
	.align	4
	.sectionentsize	8
	.align		4
        /*0000*/ 	.word	0x00000000
	.align		4
        /*0004*/ 	.word	0xffffffff
	.align		4
        /*0008*/ 	.word	0x00000000
	.align		4
        /*000c*/ 	.word	0xfffffffe
	.align		4
        /*0010*/ 	.word	0x00000000
	.align		4
        /*0014*/ 	.word	0xfffffffd
	.align		4
        /*0018*/ 	.word	0x00000000
	.align		4
        /*001c*/ 	.word	0xfffffffc


//--------------------- .nv.constant4             --------------------------
	.section	.nv.constant4,"a",@progbits
	.align	8
	.align		8
.nv.constant4:
        /*0000*/ 	.dword	_$_str
	.align		8
        /*0008*/ 	.dword	_$_str_$_2


//--------------------- .text.triton_poi_fused__native_batch_norm_legit_no_training_relu_14 --------------------------
	.section	.text.triton_poi_fused__native_batch_norm_legit_no_training_relu_14,"ax",@progbits
	.align	128
        .global         triton_poi_fused__native_batch_norm_legit_no_training_relu_14
        .type           triton_poi_fused__native_batch_norm_legit_no_training_relu_14,@function
        .size           triton_poi_fused__native_batch_norm_legit_no_training_relu_14,(.L_x_1 - triton_poi_fused__native_batch_norm_legit_no_training_relu_14)
        .other          triton_poi_fused__native_batch_norm_legit_no_training_relu_14,@"STO_CUDA_ENTRY STV_DEFAULT"
triton_poi_fused__native_batch_norm_legit_no_training_relu_14:
.text.triton_poi_fused__native_batch_norm_legit_no_training_relu_14:
[----:B------:R-:W0:Y:S01]  /*0000*/  LDC R1, c[0x0][0x28] ;  /* 0x00000a00ff017b82 */ /* 0x000e220000000800 */
[----:B------:R-:W1:Y:S01]  /*0010*/  S2R R0, SR_TID.X ;  /* 0x0000000000007919 */ /* 0x000e620000002100 */
[----:B------:R-:W-:-:S06]  /*0020*/  HFMA2.MMA R2, -RZ, RZ, 0, 0 ;  /* 0x00000000ff027435 */ /* 0x000fcc00000001ff */
[----:B------:R-:W2:Y:S01]  /*0030*/  LDC.64 R10, c[0x0][0x220] ;  /* 0x00008800ff0a7b82 */ /* 0x000ea20000000a00 */
[----:B------:R-:W-:Y:S01]  /*0040*/  ULDC.64 UR4, c[0x0][0x208] ;  /* 0x0000820000047ab9 */ /* 0x000fe20000000a00 */
[----:B------:R-:W3:Y:S06]  /*0050*/  S2R R3, SR_CTAID.X ;  /* 0x0000000000037919 */ /* 0x000eec0000002500 */
[----:B------:R-:W4:Y:S08]  /*0060*/  LDC.64 R14, c[0x0][0x210] ;  /* 0x00008400ff0e7b82 */ /* 0x000f300000000a00 */
[----:B------:R-:W5:Y:S08]  /*0070*/  LDC.64 R16, c[0x0][0x218] ;  /* 0x00008600ff107b82 */ /* 0x000f700000000a00 */
[----:B------:R-:W5:Y:S01]  /*0080*/  LDC.64 R18, c[0x0][0x228] ;  /* 0x00008a00ff127b82 */ /* 0x000f620000000a00 */
[----:B-1----:R-:W-:-:S07]  /*0090*/  SHF.L.U32 R0, R0, 0x1, RZ ;  /* 0x0000000100007819 */ /* 0x002fce00000006ff */
[----:B------:R-:W1:Y:S01]  /*00a0*/  LDC.64 R20, c[0x0][0x230] ;  /* 0x00008c00ff147b82 */ /* 0x000e620000000a00 */
[----:B------:R-:W-:-:S04]  /*00b0*/  LOP3.LUT R0, R0, 0xfe, RZ, 0xc0, !PT ;  /* 0x000000fe00007812 */ /* 0x000fc800078ec0ff */
[----:B---3--:R-:W-:-:S04]  /*00c0*/  LEA R3, R3, R0, 0x8 ;  /* 0x0000000003037211 */ /* 0x008fc800078e40ff */
[C---:B------:R-:W-:Y:S01]  /*00d0*/  ISETP.GE.AND P0, PT, R3.reuse, 0xb600, PT ;  /* 0x0000b6000300780c */ /* 0x040fe20003f06270 */
[----:B------:R-:W-:-:S05]  /*00e0*/  IMAD.HI R0, R3, -0x4bf4bf4b, R2 ;  /* 0xb40b40b503007827 */ /* 0x000fca00078e0202 */
[----:B------:R-:W-:-:S04]  /*00f0*/  SHF.R.U32.HI R5, RZ, 0x1f, R0 ;  /* 0x0000001fff057819 */ /* 0x000fc80000011600 */
[----:B------:R-:W-:-:S05]  /*0100*/  LEA.HI.SX32 R5, R0, R5, 0x17 ;  /* 0x0000000500057211 */ /* 0x000fca00078fbaff */
[----:B------:R-:W-:Y:S01]  /*0110*/  IMAD R13, R5, -0x2d8, R3 ;  /* 0xfffffd28050d7824 */ /* 0x000fe200078e0203 */
[----:B------:R-:W-:-:S03]  /*0120*/  CS2R R4, SRZ ;  /* 0x0000000000047805 */ /* 0x000fc6000001ff00 */
[----:B--2---:R-:W-:-:S05]  /*0130*/  IMAD.WIDE R10, R13, 0x4, R10 ;  /* 0x000000040d0a7825 */ /* 0x004fca00078e020a */
[----:B------:R2:W3:Y:S01]  /*0140*/  @!P0 LDG.E.EL.64 R4, desc[UR4][R10.64] ;  /* 0x000000040a048981 */ /* 0x0004e2000c2e1b00 */
[----:B------:R-:W-:Y:S02]  /*0150*/  CS2R R6, SRZ ;  /* 0x0000000000067805 */ /* 0x000fe4000001ff00 */
[----:B------:R-:W-:Y:S01]  /*0160*/  CS2R R8, SRZ ;  /* 0x0000000000087805 */ /* 0x000fe2000001ff00 */
[----:B----4-:R-:W-:-:S04]  /*0170*/  IMAD.WIDE R14, R3, 0x4, R14 ;  /* 0x00000004030e7825 */ /* 0x010fc800078e020e */
[C---:B-----5:R-:W-:Y:S01]  /*0180*/  IMAD.WIDE R16, R13.reuse, 0x4, R16 ;  /* 0x000000040d107825 */ /* 0x060fe200078e0210 */
[----:B------:R-:W4:Y:S01]  /*0190*/  @!P0 LDG.E.64 R6, desc[UR4][R14.64] ;  /* 0x000000040e068981 */ /* 0x000f22000c1e1b00 */
[----:B--2---:R-:W-:Y:S02]  /*01a0*/  CS2R R10, SRZ ;  /* 0x00000000000a7805 */ /* 0x004fe4000001ff00 */
[C---:B0-----:R-:W-:Y:S01]  /*01b0*/  IMAD.WIDE R18, R13.reuse, 0x4, R18 ;  /* 0x000000040d127825 */ /* 0x041fe200078e0212 */
[----:B------:R0:W4:Y:S03]  /*01c0*/  @!P0 LDG.E.EL.64 R8, desc[UR4][R16.64] ;  /* 0x0000000410088981 */ /* 0x000126000c2e1b00 */
[----:B-1----:R-:W-:Y:S01]  /*01d0*/  IMAD.WIDE R20, R13, 0x4, R20 ;  /* 0x000000040d147825 */ /* 0x002fe200078e0214 */
[----:B------:R-:W-:-:S04]  /*01e0*/  CS2R R12, SRZ ;  /* 0x00000000000c7805 */ /* 0x000fc8000001ff00 */
[----:B------:R-:W2:Y:S04]  /*01f0*/  @!P0 LDG.E.EL.64 R10, desc[UR4][R20.64] ;  /* 0x00000004140a8981 */ /* 0x000ea8000c2e1b00 */
[----:B------:R-:W2:Y:S01]  /*0200*/  @!P0 LDG.E.EL.64 R12, desc[UR4][R18.64] ;  /* 0x00000004120c8981 */ /* 0x000ea2000c2e1b00 */
[----:B0-----:R-:W-:Y:S01]  /*0210*/  MOV R17, 0x3e800000 ;  /* 0x3e80000000117802 */ /* 0x001fe20000000f00 */
[----:B---3--:R-:W-:Y:S01]  /*0220*/  FADD R4, R4, 9.9999997473787516356e-06 ;  /* 0x3727c5ac04047421 */ /* 0x008fe20000000000 */
[----:B------:R-:W-:-:S03]  /*0230*/  FADD R5, R5, 9.9999997473787516356e-06 ;  /* 0x3727c5ac05057421 */ /* 0x000fc60000000000 */
[----:B------:R-:W0:Y:S08]  /*0240*/  MUFU.SQRT R0, R4 ;  /* 0x0000000400007308 */ /* 0x000e300000002000 */
[----:B------:R1:W3:Y:S01]  /*0250*/  MUFU.SQRT R2, R5 ;  /* 0x0000000500027308 */ /* 0x0002e20000002000 */
[C---:B0-----:R-:W-:Y:S02]  /*0260*/  FSETP.GT.AND P1, PT, R0.reuse, 8.50705917302346158658e+37, PT ;  /* 0x7e8000000000780b */ /* 0x041fe40003f24000 */
[----:B------:R-:W-:Y:S01]  /*0270*/  FSETP.GEU.AND P3, PT, R0, 1.175494350822287508e-38, PT ;  /* 0x008000000000780b */ /* 0x000fe20003f6e000 */
[----:B-1----:R-:W0:Y:S01]  /*0280*/  LDC.64 R4, c[0x0][0x238] ;  /* 0x00008e00ff047b82 */ /* 0x002e220000000a00 */
[----:B---3--:R-:W-:-:S02]  /*0290*/  FSETP.GT.AND P2, PT, R2, 8.50705917302346158658e+37, PT ;  /* 0x7e8000000200780b */ /* 0x008fc40003f44000 */
[----:B------:R-:W-:-:S07]  /*02a0*/  FSETP.GEU.AND P4, PT, R2, 1.175494350822287508e-38, PT ;  /* 0x008000000200780b */ /* 0x000fce0003f8e000 */
[----:B------:R-:W-:-:S04]  /*02b0*/  @P1 FMUL R0, R0, 0.25 ;  /* 0x3e80000000001820 */ /* 0x000fc80000400000 */
[----:B------:R-:W-:Y:S01]  /*02c0*/  @!P3 FMUL R0, R0, 16777216 ;  /* 0x4b8000000000b820 */ /* 0x000fe20000400000 */
[----:B------:R-:W-:-:S04]  /*02d0*/  @P2 FMUL R2, R2, 0.25 ;  /* 0x3e80000002022820 */ /* 0x000fc80000400000 */
[----:B------:R-:W-:Y:S01]  /*02e0*/  @!P4 FMUL R2, R2, 16777216 ;  /* 0x4b8000000202c820 */ /* 0x000fe20000400000 */
[----:B------:R-:W1:Y:S01]  /*02f0*/  MUFU.RCP R0, R0 ;  /* 0x0000000000007308 */ /* 0x000e620000001000 */
[----:B------:R-:W-:-:S07]  /*0300*/  FSEL R15, R17, 1, P1 ;  /* 0x3f800000110f7808 */ /* 0x000fce0000800000 */
[----:B------:R-:W3:Y:S01]  /*0310*/  MUFU.RCP R2, R2 ;  /* 0x0000000200027308 */ /* 0x000ee20000001000 */
[----:B------:R-:W-:Y:S01]  /*0320*/  FSEL R17, R17, 1, P2 ;  /* 0x3f80000011117808 */ /* 0x000fe20001000000 */
[----:B------:R-:W-:-:S04]  /*0330*/  @!P3 FMUL R15, R15, 16777216 ;  /* 0x4b8000000f0fb820 */ /* 0x000fc80000400000 */
[----:B------:R-:W-:Y:S01]  /*0340*/  @!P4 FMUL R17, R17, 16777216 ;  /* 0x4b8000001111c820 */ /* 0x000fe20000400000 */
[----:B-1----:R-:W-:Y:S01]  /*0350*/  FMUL R15, R0, R15 ;  /* 0x0000000f000f7220 */ /* 0x002fe20000400000 */
[----:B----4-:R-:W-:Y:S01]  /*0360*/  FADD R7, -R9, R7 ;  /* 0x0000000709077221 */ /* 0x010fe20000000100 */
[----:B------:R-:W-:Y:S01]  /*0370*/  FADD R6, -R8, R6 ;  /* 0x0000000608067221 */ /* 0x000fe20000000100 */
[----:B---3--:R-:W-:-:S03]  /*0380*/  FMUL R0, R2, R17 ;  /* 0x0000001102007220 */ /* 0x008fc60000400000 */
[----:B------:R-:W-:Y:S01]  /*0390*/  FMUL R15, R6, R15 ;  /* 0x0000000f060f7220 */ /* 0x000fe20000400000 */
[----:B------:R-:W-:-:S03]  /*03a0*/  FMUL R0, R7, R0 ;  /* 0x0000000007007220 */ /* 0x000fc60000400000 */
[----:B--2---:R-:W-:Y:S01]  /*03b0*/  FFMA R10, R15, R12, R10 ;  /* 0x0000000c0f0a7223 */ /* 0x004fe2000000000a */
[----:B------:R-:W-:-:S04]  /*03c0*/  FFMA R0, R0, R13, R11 ;  /* 0x0000000d00007223 */ /* 0x000fc8000000000b */
[----:B------:R-:W-:Y:S02]  /*03d0*/  FSETP.GEU.AND P1, PT, R10, RZ, PT ;  /* 0x000000ff0a00720b */ /* 0x000fe40003f2e000 */
[----:B------:R-:W-:Y:S01]  /*03e0*/  FSETP.GEU.AND P2, PT, R0, RZ, PT ;  /* 0x000000ff0000720b */ /* 0x000fe20003f4e000 */
[----:B0-----:R-:W-:Y:S01]  /*03f0*/  IMAD.WIDE R4, R3, 0x4, R4 ;  /* 0x0000000403047825 */ /* 0x001fe200078e0204 */
[----:B------:R-:W-:Y:S02]  /*0400*/  FSEL R10, R10, RZ, P1 ;  /* 0x000000ff0a0a7208 */ /* 0x000fe40000800000 */
[----:B------:R-:W-:Y:S01]  /*0410*/  FSEL R11, R0, RZ, P2 ;  /* 0x000000ff000b7208 */ /* 0x000fe20001000000 */
[----:B------:R-:W-:Y:S08]  /*0420*/  @P0 EXIT ;  /* 0x000000000000094d */ /* 0x000ff00003800000 */
[----:B------:R-:W-:Y:S01]  /*0430*/  STG.E.64 desc[UR4][R4.64], R10 ;  /* 0x0000000a04007986 */ /* 0x000fe2000c101b04 */
[----:B------:R-:W-:Y:S05]  /*0440*/  EXIT ;  /* 0x000000000000794d */ /* 0x000fea0003800000 */
.L_x_0:
[----:B------:R-:W-:-:S00]  /*0450*/  BRA `(.L_x_0) ;  /* 0xfffffffc00fc7947 */ /* 0x000fc0000383ffff */
[----:B------:R-:W-:-:S00]  /*0460*/  NOP ;  /* 0x0000000000007918 */ /* 0x000fc00000000000 */
        /* <DEDUP_REMOVED lines=9> */
.L_x_1:


//--------------------- .nv.global.init           --------------------------
	.section	.nv.global.init,"aw",@progbits
.nv.global.init:
	.type		_$_str,@object
	.size		_$_str,(_$_str_$_2 - _$_str)
_$_str:
        /*0000*/ 	.byte	0x5f, 0x5f, 0x43, 0x55, 0x44, 0x41, 0x5f, 0x46, 0x54, 0x5a, 0x00
	.type		_$_str_$_2,@object
	.size		_$_str_$_2,(.L_1 - _$_str_$_2)
_$_str_$_2:
        /*000b*/ 	.byte	0x5f, 0x5f, 0x43, 0x55, 0x44, 0x41, 0x5f, 0x50, 0x52, 0x45, 0x43, 0x5f, 0x53, 0x51, 0x52, 0x54
        /*001b*/ 	.byte	0x00
.L_1:


//--------------------- .nv.constant0.triton_poi_fused__native_batch_norm_legit_no_training_relu_14 --------------------------
	.section	.nv.constant0.triton_poi_fused__native_batch_norm_legit_no_training_relu_14,"a",@progbits
	.sectionflags	@""
	.align	4
.nv.constant0.triton_poi_fused__native_batch_norm_legit_no_training_relu_14:
	.zero		580
